//
// Generated by NVIDIA NVVM Compiler
//
// Compiler Build ID: CL-36424714
// Cuda compilation tools, release 13.0, V13.0.88
// Based on NVVM 20.0.0
//

.version 9.0
.target sm_100
.address_size 64

	// .globl	_Z3mapPfS_i

.visible .entry _Z3mapPfS_i(
	.param .u64 .ptr .align 1 _Z3mapPfS_i_param_0,
	.param .u64 .ptr .align 1 _Z3mapPfS_i_param_1,
	.param .u32 _Z3mapPfS_i_param_2
)
{


	ret;

}


// ===== COMPILED SASS (sm_100) =====

	.target	sm_100

	.elftype	@"ET_EXEC"


//--------------------- .note.nv.tkinfo           --------------------------
	.section	.note.nv.tkinfo,"",@"SHT_NOTE"
	.sectionflags	@"SHF_NOTE_NV_TKINFO"
	.tkinfo
        /*0018*/ 	.word	0x00000002
        /*0030*/ 	.string	""
        /*0030*/ 	.string	"ptxas"
        /*0030*/ 	.string	"Cuda compilation tools, release 13.0, V13.0.88"
        /*0030*/ 	.string	"Build cuda_13.0.r13.0/compiler.36424714_0"
        /*0030*/ 	.string	"-arch sm_100 -m 64 "



//--------------------- .note.nv.cuinfo           --------------------------
	.section	.note.nv.cuinfo,"",@"SHT_NOTE"
	.sectionflags	@"SHF_NOTE_NV_CUINFO"
        /*0018*/ 	.short	0x0002
        /*001a*/ 	.short	0x0064
        /*001c*/ 	.short	0x0082
	.zero		2


//--------------------- .nv.info                  --------------------------
	.section	.nv.info,"",@"SHT_CUDA_INFO"
	.align	4


	//----- nvinfo : EIATTR_REGCOUNT
	.align		4
        /*0000*/ 	.byte	0x04, 0x2f
        /*0002*/ 	.short	(.L_1 - .L_0)
	.align		4
.L_0:
        /*0004*/ 	.word	index@(_Z3mapPfS_i)
        /*0008*/ 	.word	0x00000004


	//----- nvinfo : EIATTR_FRAME_SIZE
	.align		4
.L_1:
        /*000c*/ 	.byte	0x04, 0x11
        /*000e*/ 	.short	(.L_3 - .L_2)
	.align		4
.L_2:
        /*0010*/ 	.word	index@(_Z3mapPfS_i)
        /*0014*/ 	.word	0x00000000


	//----- nvinfo : EIATTR_MIN_STACK_SIZE
	.align		4
.L_3:
        /*0018*/ 	.byte	0x04, 0x12
        /*001a*/ 	.short	(.L_5 - .L_4)
	.align		4
.L_4:
        /*001c*/ 	.word	index@(_Z3mapPfS_i)
        /*0020*/ 	.word	0x00000000
.L_5:


//--------------------- .nv.compat                --------------------------
	.section	.nv.compat,"",@"SHT_CUDA_COMPAT_INFO"
	.align	4
        /*0000*/ 	.byte	0x02, 0x09, 0x00, 0x00, 0x02, 0x02, 0x01, 0x00, 0x02, 0x05, 0x05, 0x00, 0x03, 0x07, 0x01, 0x01
        /*0010*/ 	.byte	0x02, 0x03, 0x00, 0x00, 0x02, 0x06, 0x01, 0x00, 0x04, 0x0b, 0x08, 0x00, 0x09, 0x00, 0x00, 0x00
        /*0020*/ 	.byte	0x00, 0x00, 0x00, 0x00


//--------------------- .nv.info._Z3mapPfS_i      --------------------------
	.section	.nv.info._Z3mapPfS_i,"",@"SHT_CUDA_INFO"
	.sectionflags	@""
	.align	4


	//----- nvinfo : EIATTR_CUDA_API_VERSION
	.align		4
        /*0000*/ 	.byte	0x04, 0x37
        /*0002*/ 	.short	(.L_7 - .L_6)
.L_6:
        /*0004*/ 	.word	0x00000082


	//----- nvinfo : EIATTR_KPARAM_INFO
	.align		4
.L_7:
        /*0008*/ 	.byte	0x04, 0x17
        /*000a*/ 	.short	(.L_9 - .L_8)
.L_8:
        /*000c*/ 	.word	0x00000000
        /*0010*/ 	.short	0x0002
        /*0012*/ 	.short	0x0010
        /*0014*/ 	.byte	0x00, 0xf0, 0x11, 0x00


	//----- nvinfo : EIATTR_KPARAM_INFO
	.align		4
.L_9:
        /*0018*/ 	.byte	0x04, 0x17
        /*001a*/ 	.short	(.L_11 - .L_10)
.L_10:
        /*001c*/ 	.word	0x00000000
        /*0020*/ 	.short	0x0001
        /*0022*/ 	.short	0x0008
        /*0024*/ 	.byte	0x00, 0xf5, 0x21, 0x00


	//----- nvinfo : EIATTR_KPARAM_INFO
	.align		4
.L_11:
        /*0028*/ 	.byte	0x04, 0x17
        /*002a*/ 	.short	(.L_13 - .L_12)
.L_12:
        /*002c*/ 	.word	0x00000000
        /*0030*/ 	.short	0x0000
        /*0032*/ 	.short	0x0000
        /*0034*/ 	.byte	0x00, 0xf5, 0x21, 0x00


	//----- nvinfo : EIATTR_SPARSE_MMA_MASK
	.align		4
.L_13:
        /*0038*/ 	.byte	0x03, 0x50
        /*003a*/ 	.short	0x0000


	//----- nvinfo : EIATTR_MAXREG_COUNT
	.align		4
        /*003c*/ 	.byte	0x03, 0x1b
        /*003e*/ 	.short	0x00ff


	//----- nvinfo : EIATTR_MERCURY_ISA_VERSION
	.align		4
        /*0040*/ 	.byte	0x03, 0x5f
        /*0042*/ 	.short	0x0101


	//----- nvinfo : EIATTR_VRC_CTA_INIT_COUNT
	.align		4
        /*0044*/ 	.byte	0x02, 0x4a
	.zero		1
	.zero		1


	//----- nvinfo : EIATTR_EXIT_INSTR_OFFSETS
	.align		4
        /*0048*/ 	.byte	0x04, 0x1c
        /*004a*/ 	.short	(.L_15 - .L_14)


	//   ....[0]....
.L_14:
        /*004c*/ 	.word	0x00000010


	//----- nvinfo : EIATTR_CBANK_PARAM_SIZE
	.align		4
.L_15:
        /*0050*/ 	.byte	0x03, 0x19
        /*0052*/ 	.short	0x0014


	//----- nvinfo : EIATTR_PARAM_CBANK
	.align		4
        /*0054*/ 	.byte	0x04, 0x0a
        /*0056*/ 	.short	(.L_17 - .L_16)
	.align		4
.L_16:
        /*0058*/ 	.word	index@(.nv.constant0._Z3mapPfS_i)
        /*005c*/ 	.short	0x0380
        /*005e*/ 	.short	0x0014


	//----- nvinfo : EIATTR_SW_WAR
	.align		4
.L_17:
        /*0060*/ 	.byte	0x04, 0x36
        /*0062*/ 	.short	(.L_19 - .L_18)
.L_18:
        /*0064*/ 	.word	0x00000008
.L_19:


//--------------------- .nv.callgraph             --------------------------
	.section	.nv.callgraph,"",@"SHT_CUDA_CALLGRAPH"
	.align	4
	.sectionentsize	8
	.align		4
        /*0000*/ 	.word	0x00000000
	.align		4
        /*0004*/ 	.word	0xffffffff
	.align		4
        /*0008*/ 	.word	0x00000000
	.align		4
        /*000c*/ 	.word	0xfffffffe
	.align		4
        /*0010*/ 	.word	0x00000000
	.align		4
        /*0014*/ 	.word	0xfffffffd
	.align		4
        /*0018*/ 	.word	0x00000000
	.align		4
        /*001c*/ 	.word	0xfffffffc


//--------------------- .text._Z3mapPfS_i         --------------------------
	.section	.text._Z3mapPfS_i,"ax",@progbits
	.align	128
        .global         _Z3mapPfS_i
        .type           _Z3mapPfS_i,@function
        .size           _Z3mapPfS_i,(.L_x_1 - _Z3mapPfS_i)
        .other          _Z3mapPfS_i,@"STO_CUDA_ENTRY STV_DEFAULT"
_Z3mapPfS_i:
.text._Z3mapPfS_i:
[----:B------:R-:W-:Y:S01]  /*0000*/  LDC R1, c[0x0][0x37c] ;  /* 0x0000df00ff017b82 */ /* 0x000fe20000000800 */
[----:B------:R-:W-:Y:S05]  /*0010*/  EXIT ;  /* 0x000000000000794d */ /* 0x000fea0003800000 */
.L_x_0:
[----:B------:R-:W-:-:S00]  /*0020*/  BRA `(.L_x_0) ;  /* 0xfffffffc00fc7947 */ /* 0x000fc0000383ffff */
[----:B------:R-:W-:-:S00]  /*0030*/  NOP ;  /* 0x0000000000007918 */ /* 0x000fc00000000000 */
        /* <DEDUP_REMOVED lines=12> */
.L_x_1:


//--------------------- .nv.shared.reserved.0     --------------------------
	.section	.nv.shared.reserved.0,"aw",@nobits
	.weak		__nv_reservedSMEM_offset_0_alias
	.size		__nv_reservedSMEM_offset_0_alias, 0, 64
	.other		__nv_reservedSMEM_offset_0_alias,@"STO_CUDA_RESERVED_SHARED STV_DEFAULT"
__nv_reservedSMEM_offset_0_alias:
	.zero		0
	.zero		64


//--------------------- .nv.constant0._Z3mapPfS_i --------------------------
	.section	.nv.constant0._Z3mapPfS_i,"a",@progbits
	.sectionflags	@""
	.align	4
.nv.constant0._Z3mapPfS_i:
	.zero		916


//--------------------- SYMBOLS --------------------------

	.type		.nv.reservedSmem.offset0,@object
	.size		.nv.reservedSmem.offset0,0x4
